	.headerflags	@"EF_CUDA_TEXMODE_UNIFIED EF_CUDA_64BIT_ADDRESS EF_CUDA_ACCELERATORS EF_CUDA_SM90 EF_CUDA_VIRTUAL_SM(EF_CUDA_SM90)"
	.elftype	@"ET_EXEC"


//--------------------- .nv.info                  --------------------------
	.section	.nv.info,"",@"SHT_CUDA_INFO"
	.align	4


	//----- nvinfo : EIATTR_REGCOUNT
	.align		4
        /*0000*/ 	.byte	0x04, 0x2f
        /*0002*/ 	.short	(.L_3 - .L_2)
	.align		4
.L_2:
        /*0004*/ 	.word	index@(triton_poi_fused__native_batch_norm_legit_no_training_add_convolution_relu_13)
        /*0008*/ 	.word	0x00000018


	//----- nvinfo : EIATTR_MIN_STACK_SIZE
	.align		4
.L_3:
        /*000c*/ 	.byte	0x04, 0x12
        /*000e*/ 	.short	(.L_5 - .L_4)
	.align		4
.L_4:
        /*0010*/ 	.word	index@(triton_poi_fused__native_batch_norm_legit_no_training_add_convolution_relu_13)
        /*0014*/ 	.word	0x00000000


	//----- nvinfo : EIATTR_FRAME_SIZE
	.align		4
.L_5:
        /*0018*/ 	.byte	0x04, 0x11
        /*001a*/ 	.short	(.L_7 - .L_6)
	.align		4
.L_6:
        /*001c*/ 	.word	index@(triton_poi_fused__native_batch_norm_legit_no_training_add_convolution_relu_13)
        /*0020*/ 	.word	0x00000000


	//----- nvinfo : EIATTR_MIN_STACK_SIZE
	.align		4
.L_7:
        /*0024*/ 	.byte	0x04, 0x12
        /*0026*/ 	.short	(.L_9 - .L_8)
	.align		4
.L_8:
        /*0028*/ 	.word	index@(triton_poi_fused__native_batch_norm_legit_no_training_add_convolution_relu_13)
        /*002c*/ 	.word	0x00000000
.L_9:


//--------------------- .nv.info.triton_poi_fused__native_batch_norm_legit_no_training_add_convolution_relu_13 --------------------------
	.section	.nv.info.triton_poi_fused__native_batch_norm_legit_no_training_add_convolution_relu_13,"",@"SHT_CUDA_INFO"
	.sectionflags	@""
	.align	4


	//----- nvinfo : EIATTR_CUDA_API_VERSION
	.align		4
        /*0000*/ 	.byte	0x04, 0x37
        /*0002*/ 	.short	(.L_11 - .L_10)
.L_10:
        /*0004*/ 	.word	0x0000007c


	//----- nvinfo : EIATTR_KPARAM_INFO
	.align		4
.L_11:
        /*0008*/ 	.byte	0x04, 0x17
        /*000a*/ 	.short	(.L_13 - .L_12)
.L_12:
        /*000c*/ 	.word	0x00000000
        /*0010*/ 	.short	0x0008
        /*0012*/ 	.short	0x0040
        /*0014*/ 	.byte	0x00, 0xf0, 0x11, 0x00


	//----- nvinfo : EIATTR_KPARAM_INFO
	.align		4
.L_13:
        /*0018*/ 	.byte	0x04, 0x17
        /*001a*/ 	.short	(.L_15 - .L_14)
.L_14:
        /*001c*/ 	.word	0x00000000
        /*0020*/ 	.short	0x0007
        /*0022*/ 	.short	0x0038
        /*0024*/ 	.byte	0x00, 0xf4, 0x21, 0x00


	//----- nvinfo : EIATTR_KPARAM_INFO
	.align		4
.L_15:
        /*0028*/ 	.byte	0x04, 0x17
        /*002a*/ 	.short	(.L_17 - .L_16)
.L_16:
        /*002c*/ 	.word	0x00000000
        /*0030*/ 	.short	0x0006
        /*0032*/ 	.short	0x0030
        /*0034*/ 	.byte	0x00, 0xf4, 0x21, 0x00


	//----- nvinfo : EIATTR_KPARAM_INFO
	.align		4
.L_17:
        /*0038*/ 	.byte	0x04, 0x17
        /*003a*/ 	.short	(.L_19 - .L_18)
.L_18:
        /*003c*/ 	.word	0x00000000
        /*0040*/ 	.short	0x0005
        /*0042*/ 	.short	0x0028
        /*0044*/ 	.byte	0x00, 0xf4, 0x21, 0x00


	//----- nvinfo : EIATTR_KPARAM_INFO
	.align		4
.L_19:
        /*0048*/ 	.byte	0x04, 0x17
        /*004a*/ 	.short	(.L_21 - .L_20)
.L_20:
        /*004c*/ 	.word	0x00000000
        /*0050*/ 	.short	0x0004
        /*0052*/ 	.short	0x0020
        /*0054*/ 	.byte	0x00, 0xf4, 0x21, 0x00


	//----- nvinfo : EIATTR_KPARAM_INFO
	.align		4
.L_21:
        /*0058*/ 	.byte	0x04, 0x17
        /*005a*/ 	.short	(.L_23 - .L_22)
.L_22:
        /*005c*/ 	.word	0x00000000
        /*0060*/ 	.short	0x0003
        /*0062*/ 	.short	0x0018
        /*0064*/ 	.byte	0x00, 0xf4, 0x21, 0x00


	//----- nvinfo : EIATTR_KPARAM_INFO
	.align		4
.L_23:
        /*0068*/ 	.byte	0x04, 0x17
        /*006a*/ 	.short	(.L_25 - .L_24)
.L_24:
        /*006c*/ 	.word	0x00000000
        /*0070*/ 	.short	0x0002
        /*0072*/ 	.short	0x0010
        /*0074*/ 	.byte	0x00, 0xf4, 0x21, 0x00


	//----- nvinfo : EIATTR_KPARAM_INFO
	.align		4
.L_25:
        /*0078*/ 	.byte	0x04, 0x17
        /*007a*/ 	.short	(.L_27 - .L_26)
.L_26:
        /*007c*/ 	.word	0x00000000
        /*0080*/ 	.short	0x0001
        /*0082*/ 	.short	0x0008
        /*0084*/ 	.byte	0x00, 0xf4, 0x21, 0x00


	//----- nvinfo : EIATTR_KPARAM_INFO
	.align		4
.L_27:
        /*0088*/ 	.byte	0x04, 0x17
        /*008a*/ 	.short	(.L_29 - .L_28)
.L_28:
        /*008c*/ 	.word	0x00000000
        /*0090*/ 	.short	0x0000
        /*0092*/ 	.short	0x0000
        /*0094*/ 	.byte	0x00, 0xf4, 0x21, 0x00


	//----- nvinfo : EIATTR_SPARSE_MMA_MASK
	.align		4
.L_29:
        /*0098*/ 	.byte	0x03, 0x50
        /*009a*/ 	.short	0x0000


	//----- nvinfo : EIATTR_MAXREG_COUNT
	.align		4
        /*009c*/ 	.byte	0x03, 0x1b
        /*009e*/ 	.short	0x00ff


	//----- nvinfo : EIATTR_EXIT_INSTR_OFFSETS
	.align		4
        /*00a0*/ 	.byte	0x04, 0x1c
        /*00a2*/ 	.short	(.L_31 - .L_30)


	//   ....[0]....
.L_30:
        /*00a4*/ 	.word	0x00000480


	//----- nvinfo : EIATTR_REQNTID
	.align		4
.L_31:
        /*00a8*/ 	.byte	0x04, 0x10
        /*00aa*/ 	.short	(.L_33 - .L_32)
.L_32:
        /*00ac*/ 	.word	0x00000100
        /*00b0*/ 	.word	0x00000001
        /*00b4*/ 	.word	0x00000001


	//----- nvinfo : EIATTR_CBANK_PARAM_SIZE
	.align		4
.L_33:
        /*00b8*/ 	.byte	0x03, 0x19
        /*00ba*/ 	.short	0x0044


	//----- nvinfo : EIATTR_PARAM_CBANK
	.align		4
        /*00bc*/ 	.byte	0x04, 0x0a
        /*00be*/ 	.short	(.L_35 - .L_34)
	.align		4
.L_34:
        /*00c0*/ 	.word	index@(.nv.constant0.triton_poi_fused__native_batch_norm_legit_no_training_add_convolution_relu_13)
        /*00c4*/ 	.short	0x0210
        /*00c6*/ 	.short	0x0044


	//----- nvinfo : EIATTR_SW_WAR
	.align		4
.L_35:
        /*00c8*/ 	.byte	0x04, 0x36
        /*00ca*/ 	.short	(.L_37 - .L_36)
.L_36:
        /*00cc*/ 	.word	0x00000008
.L_37:


//--------------------- .nv.callgraph             --------------------------
	.section	.nv.callgraph,"",@"SHT_CUDA_CALLGRAPH"
	.align	4
	.sectionentsize	8
	.align		4
        /*0000*/ 	.word	0x00000000
	.align		4
        /*0004*/ 	.word	0xffffffff
	.align		4
        /*0008*/ 	.word	0x00000000
	.align		4
        /*000c*/ 	.word	0xfffffffe
	.align		4
        /*0010*/ 	.word	0x00000000
	.align		4
        /*0014*/ 	.word	0xfffffffd
	.align		4
        /*0018*/ 	.word	0x00000000
	.align		4
        /*001c*/ 	.word	0xfffffffc


//--------------------- .nv.constant4             --------------------------
	.section	.nv.constant4,"a",@progbits
	.align	8
	.align		8
.nv.constant4:
        /*0000*/ 	.dword	_$_str
	.align		8
        /*0008*/ 	.dword	_$_str_$_2


//--------------------- .text.triton_poi_fused__native_batch_norm_legit_no_training_add_convolution_relu_13 --------------------------
	.section	.text.triton_poi_fused__native_batch_norm_legit_no_training_add_convolution_relu_13,"ax",@progbits
	.align	128
        .global         triton_poi_fused__native_batch_norm_legit_no_training_add_convolution_relu_13
        .type           triton_poi_fused__native_batch_norm_legit_no_training_add_convolution_relu_13,@function
        .size           triton_poi_fused__native_batch_norm_legit_no_training_add_convolution_relu_13,(.L_x_1 - triton_poi_fused__native_batch_norm_legit_no_training_add_convolution_relu_13)
        .other          triton_poi_fused__native_batch_norm_legit_no_training_add_convolution_relu_13,@"STO_CUDA_ENTRY STV_DEFAULT"
triton_poi_fused__native_batch_norm_legit_no_training_add_convolution_relu_13:
.text.triton_poi_fused__native_batch_norm_legit_no_training_add_convolution_relu_13:
[----:B------:R-:W-:Y:S01]  /*0000*/  LDC R1, c[0x0][0x28] ;  /* 0x00000a00ff017b82 */ /* 0x000fe20000000800 */
[----:B------:R-:W1:Y:S07]  /*0010*/  S2R R0, SR_TID.X ;  /* 0x0000000000007919 */ /* 0x000e6e0000002100 */
[----:B------:R-:W2:Y:S01]  /*0020*/  LDC.64 R8, c[0x0][0x228] ;  /* 0x00008a00ff087b82 */ /* 0x000ea20000000a00 */
[----:B------:R-:W-:Y:S01]  /*0030*/  ULDC.64 UR4, c[0x0][0x208] ;  /* 0x0000820000047ab9 */ /* 0x000fe20000000a00 */
[----:B------:R-:W3:Y:S06]  /*0040*/  S2R R5, SR_CTAID.X ;  /* 0x0000000000057919 */ /* 0x000eec0000002500 */
[----:B------:R-:W4:Y:S08]  /*0050*/  LDC.64 R10, c[0x0][0x218] ;  /* 0x00008600ff0a7b82 */ /* 0x000f300000000a00 */
[----:B------:R-:W5:Y:S08]  /*0060*/  LDC.64 R18, c[0x0][0x230] ;  /* 0x00008c00ff127b82 */ /* 0x000f700000000a00 */
[----:B------:R-:W5:Y:S01]  /*0070*/  LDC.64 R16, c[0x0][0x238] ;  /* 0x00008e00ff107b82 */ /* 0x000f620000000a00 */
[----:B-1----:R-:W-:-:S07]  /*0080*/  SHF.L.U32 R0, R0, 0x1, RZ ;  /* 0x0000000100007819 */ /* 0x002fce00000006ff */
[----:B------:R-:W1:Y:S01]  /*0090*/  LDC.64 R12, c[0x0][0x240] ;  /* 0x00009000ff0c7b82 */ /* 0x000e620000000a00 */
[----:B---3--:R-:W-:Y:S02]  /*00a0*/  SHF.R.S32.HI R3, RZ, 0x16, R5 ;  /* 0x00000016ff037819 */ /* 0x008fe40000011405 */
[----:B------:R-:W-:Y:S02]  /*00b0*/  LOP3.LUT R0, R0, 0x1fe, RZ, 0xc0, !PT ;  /* 0x000001fe00007812 */ /* 0x000fe400078ec0ff */
[----:B------:R-:W-:Y:S02]  /*00c0*/  SGXT R3, R3, 0x1 ;  /* 0x000000010303781a */ /* 0x000fe40000000200 */
[----:B------:R-:W-:Y:S02]  /*00d0*/  LEA R0, R5, R0, 0x9 ;  /* 0x0000000005007211 */ /* 0x000fe400078e48ff */
[----:B------:R-:W3:Y:S02]  /*00e0*/  LDC.64 R4, c[0x0][0x220] ;  /* 0x00008800ff047b82 */ /* 0x000ee40000000a00 */
[----:B------:R-:W-:-:S04]  /*00f0*/  LEA.HI R3, R3, R0, RZ, 0x8 ;  /* 0x0000000003037211 */ /* 0x000fc800078f40ff */
[----:B------:R-:W-:-:S04]  /*0100*/  LOP3.LUT R3, R3, 0xffffff00, RZ, 0xc0, !PT ;  /* 0xffffff0003037812 */ /* 0x000fc800078ec0ff */
[----:B------:R-:W-:Y:S02]  /*0110*/  IADD3 R14, R0, -R3, RZ ;  /* 0x80000003000e7210 */ /* 0x000fe40007ffe0ff */
[----:B------:R-:W1:Y:S03]  /*0120*/  LDC.64 R2, c[0x0][0x210] ;  /* 0x00008400ff027b82 */ /* 0x000e660000000a00 */
[----:B--2---:R-:W-:-:S06]  /*0130*/  IMAD.WIDE R8, R14, 0x4, R8 ;  /* 0x000000040e087825 */ /* 0x004fcc00078e0208 */
[----:B------:R-:W2:Y:S01]  /*0140*/  LDG.E.EL.64 R8, desc[UR4][R8.64] ;  /* 0x0000000408087981 */ /* 0x000ea2000c2e1b00 */
[----:B----4-:R-:W-:-:S04]  /*0150*/  IMAD.WIDE R10, R14, 0x4, R10 ;  /* 0x000000040e0a7825 */ /* 0x010fc800078e020a */
[C---:B---3--:R-:W-:Y:S02]  /*0160*/  IMAD.WIDE R4, R14.reuse, 0x4, R4 ;  /* 0x000000040e047825 */ /* 0x048fe400078e0204 */
[----:B------:R-:W3:Y:S02]  /*0170*/  LDG.E.EL.64 R10, desc[UR4][R10.64] ;  /* 0x000000040a0a7981 */ /* 0x000ee4000c2e1b00 */
[----:B-----5:R-:W-:Y:S02]  /*0180*/  IMAD.WIDE R18, R14, 0x4, R18 ;  /* 0x000000040e127825 */ /* 0x020fe400078e0212 */
[----:B------:R-:W4:Y:S02]  /*0190*/  LDG.E.EL.64 R4, desc[UR4][R4.64] ;  /* 0x0000000404047981 */ /* 0x000f24000c2e1b00 */
[----:B01----:R-:W-:-:S05]  /*01a0*/  IMAD.WIDE R2, R0, 0x4, R2 ;  /* 0x0000000400027825 */ /* 0x003fca00078e0202 */
[----:B------:R-:W3:Y:S01]  /*01b0*/  LDG.E.64 R6, desc[UR4][R2.64] ;  /* 0x0000000402067981 */ /* 0x000ee2000c1e1b00 */
[----:B------:R-:W-:-:S04]  /*01c0*/  IMAD.WIDE R14, R14, 0x4, R16 ;  /* 0x000000040e0e7825 */ /* 0x000fc800078e0210 */
[----:B------:R-:W-:Y:S02]  /*01d0*/  IMAD.WIDE R16, R0, 0x4, R12 ;  /* 0x0000000400107825 */ /* 0x000fe400078e020c */
[----:B------:R0:W5:Y:S04]  /*01e0*/  LDG.E.EL.64 R12, desc[UR4][R18.64] ;  /* 0x00000004120c7981 */ /* 0x000168000c2e1b00 */
[----:B------:R-:W5:Y:S04]  /*01f0*/  LDG.E.EL.64 R14, desc[UR4][R14.64] ;  /* 0x000000040e0e7981 */ /* 0x000f68000c2e1b00 */
[----:B------:R-:W4:Y:S01]  /*0200*/  LDG.E.64 R16, desc[UR4][R16.64] ;  /* 0x0000000410107981 */ /* 0x000f22000c1e1b00 */
[----:B0-----:R-:W-:Y:S01]  /*0210*/  HFMA2.MMA R18, -RZ, RZ, 1.625, 0 ;  /* 0x3e800000ff127435 */ /* 0x001fe200000001ff */
[----:B--2---:R-:W-:Y:S01]  /*0220*/  FADD R8, R8, 9.9999997473787516356e-06 ;  /* 0x3727c5ac08087421 */ /* 0x004fe20000000000 */
[----:B------:R-:W-:-:S03]  /*0230*/  FADD R9, R9, 9.9999997473787516356e-06 ;  /* 0x3727c5ac09097421 */ /* 0x000fc60000000000 */
[----:B------:R-:W0:Y:S08]  /*0240*/  MUFU.SQRT R20, R8 ;  /* 0x0000000800147308 */ /* 0x000e300000002000 */
[----:B------:R1:W2:Y:S01]  /*0250*/  MUFU.SQRT R21, R9 ;  /* 0x0000000900157308 */ /* 0x0002a20000002000 */
[C---:B0-----:R-:W-:Y:S02]  /*0260*/  FSETP.GT.AND P0, PT, R20.reuse, 8.50705917302346158658e+37, PT ;  /* 0x7e8000001400780b */ /* 0x041fe40003f04000 */
[----:B------:R-:W-:Y:S01]  /*0270*/  FSETP.GEU.AND P2, PT, R20, 1.175494350822287508e-38, PT ;  /* 0x008000001400780b */ /* 0x000fe20003f4e000 */
[----:B-1----:R-:W0:Y:S01]  /*0280*/  LDC.64 R8, c[0x0][0x248] ;  /* 0x00009200ff087b82 */ /* 0x002e220000000a00 */
[----:B--2---:R-:W-:-:S02]  /*0290*/  FSETP.GT.AND P1, PT, R21, 8.50705917302346158658e+37, PT ;  /* 0x7e8000001500780b */ /* 0x004fc40003f24000 */
[----:B------:R-:W-:-:S07]  /*02a0*/  FSETP.GEU.AND P3, PT, R21, 1.175494350822287508e-38, PT ;  /* 0x008000001500780b */ /* 0x000fce0003f6e000 */
[----:B------:R-:W-:-:S04]  /*02b0*/  @P0 FMUL R20, R20, 0.25 ;  /* 0x3e80000014140820 */ /* 0x000fc80000400000 */
[----:B------:R-:W-:Y:S01]  /*02c0*/  @!P2 FMUL R20, R20, 16777216 ;  /* 0x4b8000001414a820 */ /* 0x000fe20000400000 */
[----:B------:R-:W-:-:S04]  /*02d0*/  @P1 FMUL R21, R21, 0.25 ;  /* 0x3e80000015151820 */ /* 0x000fc80000400000 */
[----:B------:R-:W-:Y:S01]  /*02e0*/  @!P3 FMUL R21, R21, 16777216 ;  /* 0x4b8000001515b820 */ /* 0x000fe20000400000 */
[----:B------:R-:W1:Y:S01]  /*02f0*/  MUFU.RCP R20, R20 ;  /* 0x0000001400147308 */ /* 0x000e620000001000 */
[----:B------:R-:W-:-:S07]  /*0300*/  FSEL R19, R18, 1, P0 ;  /* 0x3f80000012137808 */ /* 0x000fce0000000000 */
[----:B------:R-:W2:Y:S01]  /*0310*/  MUFU.RCP R21, R21 ;  /* 0x0000001500157308 */ /* 0x000ea20000001000 */
[----:B------:R-:W-:Y:S01]  /*0320*/  FSEL R18, R18, 1, P1 ;  /* 0x3f80000012127808 */ /* 0x000fe20000800000 */
[----:B------:R-:W-:Y:S01]  /*0330*/  @!P2 FMUL R19, R19, 16777216 ;  /* 0x4b8000001313a820 */ /* 0x000fe20000400000 */
[----:B---3--:R-:W-:Y:S01]  /*0340*/  FADD R6, R6, R10 ;  /* 0x0000000a06067221 */ /* 0x008fe20000000000 */
[----:B------:R-:W-:Y:S02]  /*0350*/  FADD R7, R7, R11 ;  /* 0x0000000b07077221 */ /* 0x000fe40000000000 */
[----:B------:R-:W-:Y:S01]  /*0360*/  @!P3 FMUL R18, R18, 16777216 ;  /* 0x4b8000001212b820 */ /* 0x000fe20000400000 */
[----:B-1----:R-:W-:Y:S01]  /*0370*/  FMUL R19, R20, R19 ;  /* 0x0000001314137220 */ /* 0x002fe20000400000 */
[----:B----4-:R-:W-:Y:S01]  /*0380*/  FADD R4, -R4, R6 ;  /* 0x0000000604047221 */ /* 0x010fe20000000100 */
[----:B------:R-:W-:-:S03]  /*0390*/  FADD R5, -R5, R7 ;  /* 0x0000000705057221 */ /* 0x000fc60000000100 */
[----:B------:R-:W-:Y:S01]  /*03a0*/  FMUL R19, R4, R19 ;  /* 0x0000001304137220 */ /* 0x000fe20000400000 */
[----:B--2---:R-:W-:-:S03]  /*03b0*/  FMUL R18, R21, R18 ;  /* 0x0000001215127220 */ /* 0x004fc60000400000 */
[----:B-----5:R-:W-:Y:S01]  /*03c0*/  FFMA R19, R12, R19, R14 ;  /* 0x000000130c137223 */ /* 0x020fe2000000000e */
[----:B------:R-:W-:-:S04]  /*03d0*/  FMUL R18, R5, R18 ;  /* 0x0000001205127220 */ /* 0x000fc80000400000 */
[----:B------:R-:W-:Y:S01]  /*03e0*/  FFMA R18, R13, R18, R15 ;  /* 0x000000120d127223 */ /* 0x000fe2000000000f */
[----:B------:R-:W-:Y:S01]  /*03f0*/  FSETP.GEU.AND P0, PT, R19, -R16, PT ;  /* 0x800000101300720b */ /* 0x000fe20003f0e000 */
[----:B------:R-:W-:Y:S02]  /*0400*/  FADD R16, R16, R19 ;  /* 0x0000001310107221 */ /* 0x000fe40000000000 */
[----:B------:R-:W-:Y:S01]  /*0410*/  FADD R4, R17, R18 ;  /* 0x0000001211047221 */ /* 0x000fe20000000000 */
[----:B------:R-:W-:Y:S01]  /*0420*/  FSETP.GEU.AND P1, PT, R18, -R17, PT ;  /* 0x800000111200720b */ /* 0x000fe20003f2e000 */
[----:B0-----:R-:W-:Y:S01]  /*0430*/  IMAD.WIDE R8, R0, 0x4, R8 ;  /* 0x0000000400087825 */ /* 0x001fe200078e0208 */
[----:B------:R-:W-:Y:S02]  /*0440*/  FSEL R16, R16, RZ, P0 ;  /* 0x000000ff10107208 */ /* 0x000fe40000000000 */
[----:B------:R-:W-:Y:S01]  /*0450*/  FSEL R17, R4, RZ, P1 ;  /* 0x000000ff04117208 */ /* 0x000fe20000800000 */
[----:B------:R-:W-:Y:S04]  /*0460*/  STG.E.64 desc[UR4][R2.64], R6 ;  /* 0x0000000602007986 */ /* 0x000fe8000c101b04 */
[----:B------:R-:W-:Y:S01]  /*0470*/  STG.E.64 desc[UR4][R8.64], R16 ;  /* 0x0000001008007986 */ /* 0x000fe2000c101b04 */
[----:B------:R-:W-:Y:S05]  /*0480*/  EXIT ;  /* 0x000000000000794d */ /* 0x000fea0003800000 */
.L_x_0:
[----:B------:R-:W-:-:S00]  /*0490*/  BRA `(.L_x_0) ;  /* 0xfffffffc00fc7947 */ /* 0x000fc0000383ffff */
[----:B------:R-:W-:-:S00]  /*04a0*/  NOP ;  /* 0x0000000000007918 */ /* 0x000fc00000000000 */
        /* <DEDUP_REMOVED lines=13> */
.L_x_1:


//--------------------- .nv.global.init           --------------------------
	.section	.nv.global.init,"aw",@progbits
.nv.global.init:
	.type		_$_str,@object
	.size		_$_str,(_$_str_$_2 - _$_str)
_$_str:
        /*0000*/ 	.byte	0x5f, 0x5f, 0x43, 0x55, 0x44, 0x41, 0x5f, 0x46, 0x54, 0x5a, 0x00
	.type		_$_str_$_2,@object
	.size		_$_str_$_2,(.L_1 - _$_str_$_2)
_$_str_$_2:
        /*000b*/ 	.byte	0x5f, 0x5f, 0x43, 0x55, 0x44, 0x41, 0x5f, 0x50, 0x52, 0x45, 0x43, 0x5f, 0x53, 0x51, 0x52, 0x54
        /*001b*/ 	.byte	0x00
.L_1:


//--------------------- .nv.constant0.triton_poi_fused__native_batch_norm_legit_no_training_add_convolution_relu_13 --------------------------
	.section	.nv.constant0.triton_poi_fused__native_batch_norm_legit_no_training_add_convolution_relu_13,"a",@progbits
	.sectionflags	@""
	.align	4
.nv.constant0.triton_poi_fused__native_batch_norm_legit_no_training_add_convolution_relu_13:
	.zero		596
